//
// Generated by NVIDIA NVVM Compiler
//
// Compiler Build ID: CL-36424714
// Cuda compilation tools, release 13.0, V13.0.88
// Based on NVVM 20.0.0
//

.version 9.0
.target sm_100
.address_size 64

	// .globl	_Z27bellmanFord_kernel_noSharediP4EdgePi
.global .align 4 .u32 Updated;
// _ZZ18bellmanFord_kerneliP4EdgePiE6buffer has been demoted

.visible .entry _Z27bellmanFord_kernel_noSharediP4EdgePi(
	.param .u32 _Z27bellmanFord_kernel_noSharediP4EdgePi_param_0,
	.param .u64 .ptr .align 1 _Z27bellmanFord_kernel_noSharediP4EdgePi_param_1,
	.param .u64 .ptr .align 1 _Z27bellmanFord_kernel_noSharediP4EdgePi_param_2
)
{
	.reg .pred 	%p<6>;
	.reg .b32 	%r<20>;
	.reg .b32 	%f<4>;
	.reg .b64 	%rd<11>;

	ld.param.u32 	%r2, [_Z27bellmanFord_kernel_noSharediP4EdgePi_param_0];
	ld.param.u64 	%rd5, [_Z27bellmanFord_kernel_noSharediP4EdgePi_param_1];
	ld.param.u64 	%rd6, [_Z27bellmanFord_kernel_noSharediP4EdgePi_param_2];
	cvta.to.global.u64 	%rd1, %rd6;
	cvta.to.global.u64 	%rd7, %rd5;
	mov.u32 	%r3, %ctaid.x;
	mov.u32 	%r4, %ntid.x;
	mov.u32 	%r5, %tid.x;
	mad.lo.s32 	%r6, %r3, %r4, %r5;
	mov.b32 	%r7, 0;
	st.global.u32 	[Updated], %r7;
	mul.wide.u32 	%rd8, %r6, 12;
	add.s64 	%rd2, %rd7, %rd8;
	ld.global.u32 	%r8, [%rd2];
	mul.wide.u32 	%rd9, %r8, 4;
	add.s64 	%rd3, %rd1, %rd9;
	ld.global.u32 	%r1, [%rd3];
	setp.eq.s32 	%p1, %r1, 2147483647;
	setp.ge.u32 	%p2, %r6, %r2;
	or.pred  	%p3, %p2, %p1;
	@%p3 bra 	$L__BB0_4;
	ld.global.u32 	%r9, [%rd2+4];
	mul.wide.u32 	%rd10, %r9, 4;
	add.s64 	%rd4, %rd1, %rd10;
	ld.global.u32 	%r10, [%rd4];
	ld.global.u32 	%r11, [%rd2+8];
	add.s32 	%r12, %r11, %r1;
	setp.le.s32 	%p4, %r10, %r12;
	@%p4 bra 	$L__BB0_4;
	mov.b32 	%r13, 1;
	st.global.u32 	[Updated], %r13;
$L__BB0_3:
	ld.global.u32 	%r14, [%rd4];
	ld.global.u32 	%r15, [%rd3];
	ld.global.u32 	%r16, [%rd2+8];
	add.s32 	%r17, %r16, %r15;
	cvt.rn.f32.s32 	%f1, %r14;
	cvt.rn.f32.s32 	%f2, %r17;
	min.f32 	%f3, %f1, %f2;
	cvt.rzi.s32.f32 	%r18, %f3;
	atom.relaxed.global.cas.b32 	%r19, [%rd4], %r14, %r18;
	setp.ne.s32 	%p5, %r19, %r18;
	@%p5 bra 	$L__BB0_3;
$L__BB0_4:
	ret;

}
	// .globl	_Z18bellmanFord_kerneliP4EdgePi
.visible .entry _Z18bellmanFord_kerneliP4EdgePi(
	.param .u32 _Z18bellmanFord_kerneliP4EdgePi_param_0,
	.param .u64 .ptr .align 1 _Z18bellmanFord_kerneliP4EdgePi_param_1,
	.param .u64 .ptr .align 1 _Z18bellmanFord_kerneliP4EdgePi_param_2
)
{
	.reg .pred 	%p<7>;
	.reg .b32 	%r<24>;
	.reg .b32 	%f<4>;
	.reg .b64 	%rd<11>;
	// demoted variable
	.shared .align 4 .b8 _ZZ18bellmanFord_kerneliP4EdgePiE6buffer[768];
	ld.param.u32 	%r5, [_Z18bellmanFord_kerneliP4EdgePi_param_0];
	ld.param.u64 	%rd4, [_Z18bellmanFord_kerneliP4EdgePi_param_1];
	ld.param.u64 	%rd5, [_Z18bellmanFord_kerneliP4EdgePi_param_2];
	cvta.to.global.u64 	%rd1, %rd5;
	mov.u32 	%r6, %ctaid.x;
	mov.u32 	%r7, %ntid.x;
	mov.u32 	%r8, %tid.x;
	mad.lo.s32 	%r1, %r6, %r7, %r8;
	mov.b32 	%r9, 0;
	st.global.u32 	[Updated], %r9;
	setp.ge.u32 	%p1, %r1, %r5;
	mov.u32 	%r10, _ZZ18bellmanFord_kerneliP4EdgePiE6buffer;
	mad.lo.s32 	%r2, %r8, 12, %r10;
	@%p1 bra 	$L__BB1_2;
	cvta.to.global.u64 	%rd6, %rd4;
	mul.wide.u32 	%rd7, %r1, 12;
	add.s64 	%rd8, %rd6, %rd7;
	ld.global.u32 	%r11, [%rd8];
	ld.global.u32 	%r12, [%rd8+4];
	ld.global.u32 	%r13, [%rd8+8];
	st.shared.u32 	[%r2], %r11;
	st.shared.u32 	[%r2+4], %r12;
	st.shared.u32 	[%r2+8], %r13;
$L__BB1_2:
	setp.ge.u32 	%p2, %r1, %r5;
	bar.sync 	0;
	ld.shared.u32 	%r14, [%r2];
	mul.wide.u32 	%rd9, %r14, 4;
	add.s64 	%rd2, %rd1, %rd9;
	ld.global.u32 	%r3, [%rd2];
	setp.eq.s32 	%p3, %r3, 2147483647;
	or.pred  	%p4, %p2, %p3;
	@%p4 bra 	$L__BB1_6;
	ld.shared.u32 	%r15, [%r2+4];
	mul.wide.u32 	%rd10, %r15, 4;
	add.s64 	%rd3, %rd1, %rd10;
	ld.global.u32 	%r16, [%rd3];
	ld.shared.u32 	%r4, [%r2+8];
	add.s32 	%r17, %r4, %r3;
	setp.le.s32 	%p5, %r16, %r17;
	@%p5 bra 	$L__BB1_6;
	mov.b32 	%r18, 1;
	st.global.u32 	[Updated], %r18;
$L__BB1_5:
	ld.global.u32 	%r19, [%rd3];
	ld.global.u32 	%r20, [%rd2];
	add.s32 	%r21, %r4, %r20;
	cvt.rn.f32.s32 	%f1, %r19;
	cvt.rn.f32.s32 	%f2, %r21;
	min.f32 	%f3, %f1, %f2;
	cvt.rzi.s32.f32 	%r22, %f3;
	atom.relaxed.global.cas.b32 	%r23, [%rd3], %r19, %r22;
	setp.ne.s32 	%p6, %r23, %r22;
	@%p6 bra 	$L__BB1_5;
$L__BB1_6:
	ret;

}


// ===== COMPILED SASS (sm_100) =====

	.target	sm_100

	.elftype	@"ET_EXEC"


//--------------------- .note.nv.tkinfo           --------------------------
	.section	.note.nv.tkinfo,"",@"SHT_NOTE"
	.sectionflags	@"SHF_NOTE_NV_TKINFO"
	.tkinfo
        /*0018*/ 	.word	0x00000002
        /*0030*/ 	.string	""
        /*0030*/ 	.string	"ptxas"
        /*0030*/ 	.string	"Cuda compilation tools, release 13.0, V13.0.88"
        /*0030*/ 	.string	"Build cuda_13.0.r13.0/compiler.36424714_0"
        /*0030*/ 	.string	"-arch sm_100 -m 64 "



//--------------------- .note.nv.cuinfo           --------------------------
	.section	.note.nv.cuinfo,"",@"SHT_NOTE"
	.sectionflags	@"SHF_NOTE_NV_CUINFO"
        /*0018*/ 	.short	0x0002
        /*001a*/ 	.short	0x0064
        /*001c*/ 	.short	0x0082
	.zero		2


//--------------------- .nv.info                  --------------------------
	.section	.nv.info,"",@"SHT_CUDA_INFO"
	.align	4


	//----- nvinfo : EIATTR_REGCOUNT
	.align		4
        /*0000*/ 	.byte	0x04, 0x2f
        /*0002*/ 	.short	(.L_2 - .L_1)
	.align		4
.L_1:
        /*0004*/ 	.word	index@(_Z27bellmanFord_kernel_noSharediP4EdgePi)
        /*0008*/ 	.word	0x0000000e


	//----- nvinfo : EIATTR_FRAME_SIZE
	.align		4
.L_2:
        /*000c*/ 	.byte	0x04, 0x11
        /*000e*/ 	.short	(.L_4 - .L_3)
	.align		4
.L_3:
        /*0010*/ 	.word	index@(_Z27bellmanFord_kernel_noSharediP4EdgePi)
        /*0014*/ 	.word	0x00000000


	//----- nvinfo : EIATTR_REGCOUNT
	.align		4
.L_4:
        /*0018*/ 	.byte	0x04, 0x2f
        /*001a*/ 	.short	(.L_6 - .L_5)
	.align		4
.L_5:
        /*001c*/ 	.word	index@(_Z18bellmanFord_kerneliP4EdgePi)
        /*0020*/ 	.word	0x00000014


	//----- nvinfo : EIATTR_FRAME_SIZE
	.align		4
.L_6:
        /*0024*/ 	.byte	0x04, 0x11
        /*0026*/ 	.short	(.L_8 - .L_7)
	.align		4
.L_7:
        /*0028*/ 	.word	index@(_Z18bellmanFord_kerneliP4EdgePi)
        /*002c*/ 	.word	0x00000000


	//----- nvinfo : EIATTR_MIN_STACK_SIZE
	.align		4
.L_8:
        /*0030*/ 	.byte	0x04, 0x12
        /*0032*/ 	.short	(.L_10 - .L_9)
	.align		4
.L_9:
        /*0034*/ 	.word	index@(_Z18bellmanFord_kerneliP4EdgePi)
        /*0038*/ 	.word	0x00000000


	//----- nvinfo : EIATTR_MIN_STACK_SIZE
	.align		4
.L_10:
        /*003c*/ 	.byte	0x04, 0x12
        /*003e*/ 	.short	(.L_12 - .L_11)
	.align		4
.L_11:
        /*0040*/ 	.word	index@(_Z27bellmanFord_kernel_noSharediP4EdgePi)
        /*0044*/ 	.word	0x00000000
.L_12:


//--------------------- .nv.compat                --------------------------
	.section	.nv.compat,"",@"SHT_CUDA_COMPAT_INFO"
	.align	4
        /*0000*/ 	.byte	0x02, 0x09, 0x00, 0x00, 0x02, 0x02, 0x01, 0x00, 0x02, 0x05, 0x05, 0x00, 0x03, 0x07, 0x01, 0x01
        /*0010*/ 	.byte	0x02, 0x03, 0x00, 0x00, 0x02, 0x06, 0x01, 0x00, 0x04, 0x0b, 0x08, 0x00, 0x09, 0x00, 0x00, 0x00
        /*0020*/ 	.byte	0x00, 0x00, 0x00, 0x00


//--------------------- .nv.info._Z18bellmanFord_kerneliP4EdgePi --------------------------
	.section	.nv.info._Z18bellmanFord_kerneliP4EdgePi,"",@"SHT_CUDA_INFO"
	.sectionflags	@""
	.align	4


	//----- nvinfo : EIATTR_CUDA_API_VERSION
	.align		4
        /*0000*/ 	.byte	0x04, 0x37
        /*0002*/ 	.short	(.L_14 - .L_13)
.L_13:
        /*0004*/ 	.word	0x00000082


	//----- nvinfo : EIATTR_KPARAM_INFO
	.align		4
.L_14:
        /*0008*/ 	.byte	0x04, 0x17
        /*000a*/ 	.short	(.L_16 - .L_15)
.L_15:
        /*000c*/ 	.word	0x00000000
        /*0010*/ 	.short	0x0002
        /*0012*/ 	.short	0x0010
        /*0014*/ 	.byte	0x00, 0xf5, 0x21, 0x00


	//----- nvinfo : EIATTR_KPARAM_INFO
	.align		4
.L_16:
        /*0018*/ 	.byte	0x04, 0x17
        /*001a*/ 	.short	(.L_18 - .L_17)
.L_17:
        /*001c*/ 	.word	0x00000000
        /*0020*/ 	.short	0x0001
        /*0022*/ 	.short	0x0008
        /*0024*/ 	.byte	0x00, 0xf5, 0x21, 0x00


	//----- nvinfo : EIATTR_KPARAM_INFO
	.align		4
.L_18:
        /*0028*/ 	.byte	0x04, 0x17
        /*002a*/ 	.short	(.L_20 - .L_19)
.L_19:
        /*002c*/ 	.word	0x00000000
        /*0030*/ 	.short	0x0000
        /*0032*/ 	.short	0x0000
        /*0034*/ 	.byte	0x00, 0xf0, 0x11, 0x00


	//----- nvinfo : EIATTR_SPARSE_MMA_MASK
	.align		4
.L_20:
        /*0038*/ 	.byte	0x03, 0x50
        /*003a*/ 	.short	0x0000


	//----- nvinfo : EIATTR_MAXREG_COUNT
	.align		4
        /*003c*/ 	.byte	0x03, 0x1b
        /*003e*/ 	.short	0x00ff


	//----- nvinfo : EIATTR_NUM_BARRIERS
	.align		4
        /*0040*/ 	.byte	0x02, 0x4c
        /*0042*/ 	.byte	0x01
	.zero		1


	//----- nvinfo : EIATTR_MERCURY_ISA_VERSION
	.align		4
        /*0044*/ 	.byte	0x03, 0x5f
        /*0046*/ 	.short	0x0101


	//----- nvinfo : EIATTR_VRC_CTA_INIT_COUNT
	.align		4
        /*0048*/ 	.byte	0x02, 0x4a
	.zero		1
	.zero		1


	//----- nvinfo : EIATTR_EXIT_INSTR_OFFSETS
	.align		4
        /*004c*/ 	.byte	0x04, 0x1c
        /*004e*/ 	.short	(.L_22 - .L_21)


	//   ....[0]....
.L_21:
        /*0050*/ 	.word	0x000001d0


	//   ....[1]....
        /*0054*/ 	.word	0x00000240


	//   ....[2]....
        /*0058*/ 	.word	0x00000320


	//----- nvinfo : EIATTR_CRS_STACK_SIZE
	.align		4
.L_22:
        /*005c*/ 	.byte	0x04, 0x1e
        /*005e*/ 	.short	(.L_24 - .L_23)
.L_23:
        /*0060*/ 	.word	0x00000000


	//----- nvinfo : EIATTR_CBANK_PARAM_SIZE
	.align		4
.L_24:
        /*0064*/ 	.byte	0x03, 0x19
        /*0066*/ 	.short	0x0018


	//----- nvinfo : EIATTR_PARAM_CBANK
	.align		4
        /*0068*/ 	.byte	0x04, 0x0a
        /*006a*/ 	.short	(.L_26 - .L_25)
	.align		4
.L_25:
        /*006c*/ 	.word	index@(.nv.constant0._Z18bellmanFord_kerneliP4EdgePi)
        /*0070*/ 	.short	0x0380
        /*0072*/ 	.short	0x0018


	//----- nvinfo : EIATTR_SW_WAR
	.align		4
.L_26:
        /*0074*/ 	.byte	0x04, 0x36
        /*0076*/ 	.short	(.L_28 - .L_27)
.L_27:
        /*0078*/ 	.word	0x00000008
.L_28:


//--------------------- .nv.info._Z27bellmanFord_kernel_noSharediP4EdgePi --------------------------
	.section	.nv.info._Z27bellmanFord_kernel_noSharediP4EdgePi,"",@"SHT_CUDA_INFO"
	.sectionflags	@""
	.align	4


	//----- nvinfo : EIATTR_CUDA_API_VERSION
	.align		4
        /*0000*/ 	.byte	0x04, 0x37
        /*0002*/ 	.short	(.L_30 - .L_29)
.L_29:
        /*0004*/ 	.word	0x00000082


	//----- nvinfo : EIATTR_KPARAM_INFO
	.align		4
.L_30:
        /*0008*/ 	.byte	0x04, 0x17
        /*000a*/ 	.short	(.L_32 - .L_31)
.L_31:
        /*000c*/ 	.word	0x00000000
        /*0010*/ 	.short	0x0002
        /*0012*/ 	.short	0x0010
        /*0014*/ 	.byte	0x00, 0xf5, 0x21, 0x00


	//----- nvinfo : EIATTR_KPARAM_INFO
	.align		4
.L_32:
        /*0018*/ 	.byte	0x04, 0x17
        /*001a*/ 	.short	(.L_34 - .L_33)
.L_33:
        /*001c*/ 	.word	0x00000000
        /*0020*/ 	.short	0x0001
        /*0022*/ 	.short	0x0008
        /*0024*/ 	.byte	0x00, 0xf5, 0x21, 0x00


	//----- nvinfo : EIATTR_KPARAM_INFO
	.align		4
.L_34:
        /*0028*/ 	.byte	0x04, 0x17
        /*002a*/ 	.short	(.L_36 - .L_35)
.L_35:
        /*002c*/ 	.word	0x00000000
        /*0030*/ 	.short	0x0000
        /*0032*/ 	.short	0x0000
        /*0034*/ 	.byte	0x00, 0xf0, 0x11, 0x00


	//----- nvinfo : EIATTR_SPARSE_MMA_MASK
	.align		4
.L_36:
        /*0038*/ 	.byte	0x03, 0x50
        /*003a*/ 	.short	0x0000


	//----- nvinfo : EIATTR_MAXREG_COUNT
	.align		4
        /*003c*/ 	.byte	0x03, 0x1b
        /*003e*/ 	.short	0x00ff


	//----- nvinfo : EIATTR_MERCURY_ISA_VERSION
	.align		4
        /*0040*/ 	.byte	0x03, 0x5f
        /*0042*/ 	.short	0x0101


	//----- nvinfo : EIATTR_VRC_CTA_INIT_COUNT
	.align		4
        /*0044*/ 	.byte	0x02, 0x4a
	.zero		1
	.zero		1


	//----- nvinfo : EIATTR_EXIT_INSTR_OFFSETS
	.align		4
        /*0048*/ 	.byte	0x04, 0x1c
        /*004a*/ 	.short	(.L_38 - .L_37)


	//   ....[0]....
.L_37:
        /*004c*/ 	.word	0x00000110


	//   ....[1]....
        /*0050*/ 	.word	0x00000180


	//   ....[2]....
        /*0054*/ 	.word	0x00000270


	//----- nvinfo : EIATTR_CRS_STACK_SIZE
	.align		4
.L_38:
        /*0058*/ 	.byte	0x04, 0x1e
        /*005a*/ 	.short	(.L_40 - .L_39)
.L_39:
        /*005c*/ 	.word	0x00000000


	//----- nvinfo : EIATTR_CBANK_PARAM_SIZE
	.align		4
.L_40:
        /*0060*/ 	.byte	0x03, 0x19
        /*0062*/ 	.short	0x0018


	//----- nvinfo : EIATTR_PARAM_CBANK
	.align		4
        /*0064*/ 	.byte	0x04, 0x0a
        /*0066*/ 	.short	(.L_42 - .L_41)
	.align		4
.L_41:
        /*0068*/ 	.word	index@(.nv.constant0._Z27bellmanFord_kernel_noSharediP4EdgePi)
        /*006c*/ 	.short	0x0380
        /*006e*/ 	.short	0x0018


	//----- nvinfo : EIATTR_SW_WAR
	.align		4
.L_42:
        /*0070*/ 	.byte	0x04, 0x36
        /*0072*/ 	.short	(.L_44 - .L_43)
.L_43:
        /*0074*/ 	.word	0x00000008
.L_44:


//--------------------- .nv.callgraph             --------------------------
	.section	.nv.callgraph,"",@"SHT_CUDA_CALLGRAPH"
	.align	4
	.sectionentsize	8
	.align		4
        /*0000*/ 	.word	0x00000000
	.align		4
        /*0004*/ 	.word	0xffffffff
	.align		4
        /*0008*/ 	.word	0x00000000
	.align		4
        /*000c*/ 	.word	0xfffffffe
	.align		4
        /*0010*/ 	.word	0x00000000
	.align		4
        /*0014*/ 	.word	0xfffffffd
	.align		4
        /*0018*/ 	.word	0x00000000
	.align		4
        /*001c*/ 	.word	0xfffffffc


//--------------------- .nv.constant4             --------------------------
	.section	.nv.constant4,"a",@progbits
	.align	8
	.align		8
.nv.constant4:
        /*0000*/ 	.dword	Updated


//--------------------- .text._Z18bellmanFord_kerneliP4EdgePi --------------------------
	.section	.text._Z18bellmanFord_kerneliP4EdgePi,"ax",@progbits
	.align	128
        .global         _Z18bellmanFord_kerneliP4EdgePi
        .type           _Z18bellmanFord_kerneliP4EdgePi,@function
        .size           _Z18bellmanFord_kerneliP4EdgePi,(.L_x_4 - _Z18bellmanFord_kerneliP4EdgePi)
        .other          _Z18bellmanFord_kerneliP4EdgePi,@"STO_CUDA_ENTRY STV_DEFAULT"
_Z18bellmanFord_kerneliP4EdgePi:
.text._Z18bellmanFord_kerneliP4EdgePi:
[----:B------:R-:W-:Y:S01]  /*0000*/  LDC R1, c[0x0][0x37c] ;  /* 0x0000df00ff017b82 */ /* 0x000fe20000000800 */
[----:B------:R-:W0:Y:S07]  /*0010*/  S2R R6, SR_TID.X ;  /* 0x0000000000067919 */ /* 0x000e2e0000002100 */
[----:B------:R-:W0:Y:S01]  /*0020*/  S2UR UR4, SR_CTAID.X ;  /* 0x00000000000479c3 */ /* 0x000e220000002500 */
[----:B------:R-:W1:Y:S07]  /*0030*/  LDCU UR6, c[0x0][0x380] ;  /* 0x00007000ff0677ac */ /* 0x000e6e0008000800 */
[----:B------:R-:W0:Y:S08]  /*0040*/  LDC R9, c[0x0][0x360] ;  /* 0x0000d800ff097b82 */ /* 0x000e300000000800 */
[----:B------:R-:W2:Y:S01]  /*0050*/  LDC.64 R2, c[0x4][RZ] ;  /* 0x01000000ff027b82 */ /* 0x000ea20000000a00 */
[----:B0-----:R-:W-:Y:S01]  /*0060*/  IMAD R9, R9, UR4, R6 ;  /* 0x0000000409097c24 */ /* 0x001fe2000f8e0206 */
[----:B------:R-:W2:Y:S04]  /*0070*/  LDCU.64 UR4, c[0x0][0x358] ;  /* 0x00006b00ff0477ac */ /* 0x000ea80008000a00 */
[----:B-1----:R-:W-:-:S13]  /*0080*/  ISETP.GE.U32.AND P0, PT, R9, UR6, PT ;  /* 0x0000000609007c0c */ /* 0x002fda000bf06070 */
[----:B------:R-:W0:Y:S01]  /*0090*/  @!P0 LDC.64 R4, c[0x0][0x388] ;  /* 0x0000e200ff048b82 */ /* 0x000e220000000a00 */
[----:B--2---:R-:W-:Y:S01]  /*00a0*/  STG.E desc[UR4][R2.64], RZ ;  /* 0x000000ff02007986 */ /* 0x004fe2000c101904 */
[----:B0-----:R-:W-:-:S05]  /*00b0*/  @!P0 IMAD.WIDE.U32 R4, R9, 0xc, R4 ;  /* 0x0000000c09048825 */ /* 0x001fca00078e0004 */
[----:B------:R-:W2:Y:S04]  /*00c0*/  @!P0 LDG.E R11, desc[UR4][R4.64] ;  /* 0x00000004040b8981 */ /* 0x000ea8000c1e1900 */
[----:B------:R-:W3:Y:S04]  /*00d0*/  @!P0 LDG.E R13, desc[UR4][R4.64+0x4] ;  /* 0x00000404040d8981 */ /* 0x000ee8000c1e1900 */
[----:B------:R-:W4:Y:S01]  /*00e0*/  @!P0 LDG.E R15, desc[UR4][R4.64+0x8] ;  /* 0x00000804040f8981 */ /* 0x000f22000c1e1900 */
[----:B------:R-:W-:Y:S01]  /*00f0*/  MOV R0, 0x400 ;  /* 0x0000040000007802 */ /* 0x000fe20000000f00 */
[----:B------:R-:W0:Y:S03]  /*0100*/  S2R R7, SR_CgaCtaId ;  /* 0x0000000000077919 */ /* 0x000e260000008800 */
[----:B0-----:R-:W-:-:S05]  /*0110*/  LEA R0, R7, R0, 0x18 ;  /* 0x0000000007007211 */ /* 0x001fca00078ec0ff */
[----:B------:R-:W-:Y:S02]  /*0120*/  IMAD R0, R6, 0xc, R0 ;  /* 0x0000000c06007824 */ /* 0x000fe400078e0200 */
[----:B------:R-:W0:Y:S03]  /*0130*/  LDC.64 R6, c[0x0][0x390] ;  /* 0x0000e400ff067b82 */ /* 0x000e260000000a00 */
[----:B--2---:R-:W-:Y:S04]  /*0140*/  @!P0 STS [R0], R11 ;  /* 0x0000000b00008388 */ /* 0x004fe80000000800 */
[----:B---3--:R-:W-:Y:S04]  /*0150*/  @!P0 STS [R0+0x4], R13 ;  /* 0x0000040d00008388 */ /* 0x008fe80000000800 */
[----:B----4-:R-:W-:Y:S01]  /*0160*/  @!P0 STS [R0+0x8], R15 ;  /* 0x0000080f00008388 */ /* 0x010fe20000000800 */
[----:B------:R-:W-:Y:S06]  /*0170*/  BAR.SYNC.DEFER_BLOCKING 0x0 ;  /* 0x0000000000007b1d */ /* 0x000fec0000010000 */
[----:B------:R-:W0:Y:S02]  /*0180*/  LDS R17, [R0] ;  /* 0x0000000000117984 */ /* 0x000e240000000800 */
[----:B0-----:R-:W-:-:S05]  /*0190*/  IMAD.WIDE.U32 R4, R17, 0x4, R6 ;  /* 0x0000000411047825 */ /* 0x001fca00078e0006 */
[----:B------:R-:W2:Y:S02]  /*01a0*/  LDG.E R8, desc[UR4][R4.64] ;  /* 0x0000000404087981 */ /* 0x000ea4000c1e1900 */
[----:B--2---:R-:W-:-:S04]  /*01b0*/  ISETP.NE.AND P0, PT, R8, 0x7fffffff, PT ;  /* 0x7fffffff0800780c */ /* 0x004fc80003f05270 */
[----:B------:R-:W-:-:S13]  /*01c0*/  ISETP.GE.U32.OR P0, PT, R9, UR6, !P0 ;  /* 0x0000000609007c0c */ /* 0x000fda000c706470 */
[----:B------:R-:W-:Y:S05]  /*01d0*/  @P0 EXIT ;  /* 0x000000000000094d */ /* 0x000fea0003800000 */
[----:B------:R-:W0:Y:S04]  /*01e0*/  LDS R9, [R0+0x4] ;  /* 0x0000040000097984 */ /* 0x000e280000000800 */
[----:B------:R-:W1:Y:S01]  /*01f0*/  LDS R11, [R0+0x8] ;  /* 0x00000800000b7984 */ /* 0x000e620000000800 */
[----:B0-----:R-:W-:-:S05]  /*0200*/  IMAD.WIDE.U32 R6, R9, 0x4, R6 ;  /* 0x0000000409067825 */ /* 0x001fca00078e0006 */
[----:B------:R-:W2:Y:S01]  /*0210*/  LDG.E R9, desc[UR4][R6.64] ;  /* 0x0000000406097981 */ /* 0x000ea2000c1e1900 */
[----:B-1----:R-:W-:-:S05]  /*0220*/  IMAD.IADD R8, R8, 0x1, R11 ;  /* 0x0000000108087824 */ /* 0x002fca00078e020b */
[----:B--2---:R-:W-:-:S13]  /*0230*/  ISETP.GT.AND P0, PT, R9, R8, PT ;  /* 0x000000080900720c */ /* 0x004fda0003f04270 */
[----:B------:R-:W-:Y:S05]  /*0240*/  @!P0 EXIT ;  /* 0x000000000000894d */ /* 0x000fea0003800000 */
[----:B------:R-:W-:-:S05]  /*0250*/  IMAD.MOV.U32 R9, RZ, RZ, 0x1 ;  /* 0x00000001ff097424 */ /* 0x000fca00078e00ff */
[----:B------:R0:W-:Y:S02]  /*0260*/  STG.E desc[UR4][R2.64], R9 ;  /* 0x0000000902007986 */ /* 0x0001e4000c101904 */
.L_x_0:
[----:B------:R-:W2:Y:S04]  /*0270*/  LDG.E R0, desc[UR4][R4.64] ;  /* 0x0000000404007981 */ /* 0x000ea8000c1e1900 */
[----:B0-----:R-:W3:Y:S01]  /*0280*/  LDG.E R2, desc[UR4][R6.64] ;  /* 0x0000000406027981 */ /* 0x001ee2000c1e1900 */
[----:B------:R-:W-:Y:S05]  /*0290*/  YIELD ;  /* 0x0000000000007946 */ /* 0x000fea0003800000 */
[----:B--2---:R-:W-:Y:S01]  /*02a0*/  IMAD.IADD R0, R11, 0x1, R0 ;  /* 0x000000010b007824 */ /* 0x004fe200078e0200 */
[----:B---3--:R-:W-:-:S04]  /*02b0*/  I2FP.F32.S32 R3, R2 ;  /* 0x0000000200037245 */ /* 0x008fc80000201400 */
[----:B------:R-:W-:-:S04]  /*02c0*/  I2FP.F32.S32 R0, R0 ;  /* 0x0000000000007245 */ /* 0x000fc80000201400 */
[----:B------:R-:W-:-:S06]  /*02d0*/  FMNMX R3, R3, R0, PT ;  /* 0x0000000003037209 */ /* 0x000fcc0003800000 */
[----:B------:R-:W0:Y:S02]  /*02e0*/  F2I.TRUNC.NTZ R3, R3 ;  /* 0x0000000300037305 */ /* 0x000e24000020f100 */
[----:B0-----:R-:W2:Y:S02]  /*02f0*/  ATOMG.E.CAS.STRONG.GPU PT, R2, [R6], R2, R3 ;  /* 0x00000002060273a9 */ /* 0x001ea400001ee103 */
[----:B--2---:R-:W-:-:S13]  /*0300*/  ISETP.NE.AND P0, PT, R2, R3, PT ;  /* 0x000000030200720c */ /* 0x004fda0003f05270 */
[----:B------:R-:W-:Y:S05]  /*0310*/  @P0 BRA `(.L_x_0) ;  /* 0xfffffffc00d40947 */ /* 0x000fea000383ffff */
[----:B------:R-:W-:Y:S05]  /*0320*/  EXIT ;  /* 0x000000000000794d */ /* 0x000fea0003800000 */
.L_x_1:
[----:B------:R-:W-:-:S00]  /*0330*/  BRA `(.L_x_1) ;  /* 0xfffffffc00fc7947 */ /* 0x000fc0000383ffff */
[----:B------:R-:W-:-:S00]  /*0340*/  NOP ;  /* 0x0000000000007918 */ /* 0x000fc00000000000 */
        /* <DEDUP_REMOVED lines=11> */
.L_x_4:


//--------------------- .text._Z27bellmanFord_kernel_noSharediP4EdgePi --------------------------
	.section	.text._Z27bellmanFord_kernel_noSharediP4EdgePi,"ax",@progbits
	.align	128
        .global         _Z27bellmanFord_kernel_noSharediP4EdgePi
        .type           _Z27bellmanFord_kernel_noSharediP4EdgePi,@function
        .size           _Z27bellmanFord_kernel_noSharediP4EdgePi,(.L_x_5 - _Z27bellmanFord_kernel_noSharediP4EdgePi)
        .other          _Z27bellmanFord_kernel_noSharediP4EdgePi,@"STO_CUDA_ENTRY STV_DEFAULT"
_Z27bellmanFord_kernel_noSharediP4EdgePi:
.text._Z27bellmanFord_kernel_noSharediP4EdgePi:
[----:B------:R-:W-:Y:S01]  /*0000*/  LDC R1, c[0x0][0x37c] ;  /* 0x0000df00ff017b82 */ /* 0x000fe20000000800 */
[----:B------:R-:W0:Y:S07]  /*0010*/  S2R R0, SR_TID.X ;  /* 0x0000000000007919 */ /* 0x000e2e0000002100 */
[----:B------:R-:W0:Y:S01]  /*0020*/  S2UR UR6, SR_CTAID.X ;  /* 0x00000000000679c3 */ /* 0x000e220000002500 */
[----:B------:R-:W1:Y:S07]  /*0030*/  LDCU.64 UR4, c[0x0][0x358] ;  /* 0x00006b00ff0477ac */ /* 0x000e6e0008000a00 */
[----:B------:R-:W0:Y:S08]  /*0040*/  LDC R11, c[0x0][0x360] ;  /* 0x0000d800ff0b7b82 */ /* 0x000e300000000800 */
[----:B------:R-:W2:Y:S08]  /*0050*/  LDC.64 R2, c[0x0][0x388] ;  /* 0x0000e200ff027b82 */ /* 0x000eb00000000a00 */
[----:B------:R-:W1:Y:S01]  /*0060*/  LDC.64 R8, c[0x4][RZ] ;  /* 0x01000000ff087b82 */ /* 0x000e620000000a00 */
[----:B0-----:R-:W-:-:S07]  /*0070*/  IMAD R11, R11, UR6, R0 ;  /* 0x000000060b0b7c24 */ /* 0x001fce000f8e0200 */
[----:B------:R-:W0:Y:S01]  /*0080*/  LDC.64 R6, c[0x0][0x390] ;  /* 0x0000e400ff067b82 */ /* 0x000e220000000a00 */
[----:B------:R-:W3:Y:S01]  /*0090*/  LDCU UR6, c[0x0][0x380] ;  /* 0x00007000ff0677ac */ /* 0x000ee20008000800 */
[----:B--2---:R-:W-:Y:S01]  /*00a0*/  IMAD.WIDE.U32 R2, R11, 0xc, R2 ;  /* 0x0000000c0b027825 */ /* 0x004fe200078e0002 */
[----:B-1----:R1:W-:Y:S04]  /*00b0*/  STG.E desc[UR4][R8.64], RZ ;  /* 0x000000ff08007986 */ /* 0x0023e8000c101904 */
[----:B------:R-:W0:Y:S02]  /*00c0*/  LDG.E R5, desc[UR4][R2.64] ;  /* 0x0000000402057981 */ /* 0x000e24000c1e1900 */
[----:B0-----:R-:W-:-:S05]  /*00d0*/  IMAD.WIDE.U32 R4, R5, 0x4, R6 ;  /* 0x0000000405047825 */ /* 0x001fca00078e0006 */
[----:B------:R-:W2:Y:S02]  /*00e0*/  LDG.E R0, desc[UR4][R4.64] ;  /* 0x0000000404007981 */ /* 0x000ea4000c1e1900 */
[----:B--2---:R-:W-:-:S04]  /*00f0*/  ISETP.NE.AND P0, PT, R0, 0x7fffffff, PT ;  /* 0x7fffffff0000780c */ /* 0x004fc80003f05270 */
[----:B---3--:R-:W-:-:S13]  /*0100*/  ISETP.GE.U32.OR P0, PT, R11, UR6, !P0 ;  /* 0x000000060b007c0c */ /* 0x008fda000c706470 */
[----:B-1----:R-:W-:Y:S05]  /*0110*/  @P0 EXIT ;  /* 0x000000000000094d */ /* 0x002fea0003800000 */
[----:B------:R-:W2:Y:S02]  /*0120*/  LDG.E R11, desc[UR4][R2.64+0x4] ;  /* 0x00000404020b7981 */ /* 0x000ea4000c1e1900 */
[----:B--2---:R-:W-:Y:S02]  /*0130*/  IMAD.WIDE.U32 R6, R11, 0x4, R6 ;  /* 0x000000040b067825 */ /* 0x004fe400078e0006 */
[----:B------:R-:W2:Y:S04]  /*0140*/  LDG.E R11, desc[UR4][R2.64+0x8] ;  /* 0x00000804020b7981 */ /* 0x000ea8000c1e1900 */
[----:B------:R-:W3:Y:S01]  /*0150*/  LDG.E R10, desc[UR4][R6.64] ;  /* 0x00000004060a7981 */ /* 0x000ee2000c1e1900 */
[----:B--2---:R-:W-:-:S05]  /*0160*/  IMAD.IADD R11, R0, 0x1, R11 ;  /* 0x00000001000b7824 */ /* 0x004fca00078e020b */
[----:B---3--:R-:W-:-:S13]  /*0170*/  ISETP.GT.AND P0, PT, R10, R11, PT ;  /* 0x0000000b0a00720c */ /* 0x008fda0003f04270 */
[----:B------:R-:W-:Y:S05]  /*0180*/  @!P0 EXIT ;  /* 0x000000000000894d */ /* 0x000fea0003800000 */
[----:B------:R-:W-:-:S05]  /*0190*/  IMAD.MOV.U32 R11, RZ, RZ, 0x1 ;  /* 0x00000001ff0b7424 */ /* 0x000fca00078e00ff */
[----:B------:R0:W-:Y:S02]  /*01a0*/  STG.E desc[UR4][R8.64], R11 ;  /* 0x0000000b08007986 */ /* 0x0001e4000c101904 */
.L_x_2:
[----:B------:R-:W2:Y:S04]  /*01b0*/  LDG.E R0, desc[UR4][R4.64] ;  /* 0x0000000404007981 */ /* 0x000ea8000c1e1900 */
[----:B0-----:R-:W2:Y:S04]  /*01c0*/  LDG.E R9, desc[UR4][R2.64+0x8] ;  /* 0x0000080402097981 */ /* 0x001ea8000c1e1900 */
[----:B------:R-:W3:Y:S01]  /*01d0*/  LDG.E R8, desc[UR4][R6.64] ;  /* 0x0000000406087981 */ /* 0x000ee2000c1e1900 */
        /* <DEDUP_REMOVED lines=10> */
.L_x_3:
        /* <DEDUP_REMOVED lines=16> */
.L_x_5:


//--------------------- .nv.shared._Z18bellmanFord_kerneliP4EdgePi --------------------------
	.section	.nv.shared._Z18bellmanFord_kerneliP4EdgePi,"aw",@nobits
	.sectionflags	@""
	.align	4
.nv.shared._Z18bellmanFord_kerneliP4EdgePi:
	.zero		1792


//--------------------- .nv.shared.reserved.0     --------------------------
	.section	.nv.shared.reserved.0,"aw",@nobits
	.weak		__nv_reservedSMEM_offset_0_alias
	.size		__nv_reservedSMEM_offset_0_alias, 0, 64
	.other		__nv_reservedSMEM_offset_0_alias,@"STO_CUDA_RESERVED_SHARED STV_DEFAULT"
__nv_reservedSMEM_offset_0_alias:
	.zero		0
	.zero		64


//--------------------- .nv.global                --------------------------
	.section	.nv.global,"aw",@nobits
	.align	4
.nv.global:
	.type		Updated,@object
	.size		Updated,(.L_0 - Updated)
Updated:
	.zero		4
.L_0:


//--------------------- .nv.constant0._Z18bellmanFord_kerneliP4EdgePi --------------------------
	.section	.nv.constant0._Z18bellmanFord_kerneliP4EdgePi,"a",@progbits
	.sectionflags	@""
	.align	4
.nv.constant0._Z18bellmanFord_kerneliP4EdgePi:
	.zero		920


//--------------------- .nv.constant0._Z27bellmanFord_kernel_noSharediP4EdgePi --------------------------
	.section	.nv.constant0._Z27bellmanFord_kernel_noSharediP4EdgePi,"a",@progbits
	.sectionflags	@""
	.align	4
.nv.constant0._Z27bellmanFord_kernel_noSharediP4EdgePi:
	.zero		920


//--------------------- SYMBOLS --------------------------

	.type		.nv.reservedSmem.offset0,@object
	.size		.nv.reservedSmem.offset0,0x4
	.type		.nv.reservedSmem.cap,@object
	.size		.nv.reservedSmem.cap,0x4
